	.headerflags	@"EF_CUDA_TEXMODE_UNIFIED EF_CUDA_64BIT_ADDRESS EF_CUDA_ACCELERATORS EF_CUDA_SM90 EF_CUDA_VIRTUAL_SM(EF_CUDA_SM90)"
	.elftype	@"ET_EXEC"


//--------------------- .nv.info                  --------------------------
	.section	.nv.info,"",@"SHT_CUDA_INFO"
	.align	4


	//----- nvinfo : EIATTR_REGCOUNT
	.align		4
        /*0000*/ 	.byte	0x04, 0x2f
        /*0002*/ 	.short	(.L_3 - .L_2)
	.align		4
.L_2:
        /*0004*/ 	.word	index@(triton_poi_fused__native_batch_norm_legit_no_training_relu_7)
        /*0008*/ 	.word	0x00000018


	//----- nvinfo : EIATTR_MIN_STACK_SIZE
	.align		4
.L_3:
        /*000c*/ 	.byte	0x04, 0x12
        /*000e*/ 	.short	(.L_5 - .L_4)
	.align		4
.L_4:
        /*0010*/ 	.word	index@(triton_poi_fused__native_batch_norm_legit_no_training_relu_7)
        /*0014*/ 	.word	0x00000000


	//----- nvinfo : EIATTR_FRAME_SIZE
	.align		4
.L_5:
        /*0018*/ 	.byte	0x04, 0x11
        /*001a*/ 	.short	(.L_7 - .L_6)
	.align		4
.L_6:
        /*001c*/ 	.word	index@(triton_poi_fused__native_batch_norm_legit_no_training_relu_7)
        /*0020*/ 	.word	0x00000000


	//----- nvinfo : EIATTR_MIN_STACK_SIZE
	.align		4
.L_7:
        /*0024*/ 	.byte	0x04, 0x12
        /*0026*/ 	.short	(.L_9 - .L_8)
	.align		4
.L_8:
        /*0028*/ 	.word	index@(triton_poi_fused__native_batch_norm_legit_no_training_relu_7)
        /*002c*/ 	.word	0x00000000
.L_9:


//--------------------- .nv.info.triton_poi_fused__native_batch_norm_legit_no_training_relu_7 --------------------------
	.section	.nv.info.triton_poi_fused__native_batch_norm_legit_no_training_relu_7,"",@"SHT_CUDA_INFO"
	.sectionflags	@""
	.align	4


	//----- nvinfo : EIATTR_CUDA_API_VERSION
	.align		4
        /*0000*/ 	.byte	0x04, 0x37
        /*0002*/ 	.short	(.L_11 - .L_10)
.L_10:
        /*0004*/ 	.word	0x0000007c


	//----- nvinfo : EIATTR_KPARAM_INFO
	.align		4
.L_11:
        /*0008*/ 	.byte	0x04, 0x17
        /*000a*/ 	.short	(.L_13 - .L_12)
.L_12:
        /*000c*/ 	.word	0x00000000
        /*0010*/ 	.short	0x0007
        /*0012*/ 	.short	0x0034
        /*0014*/ 	.byte	0x00, 0xf0, 0x11, 0x00


	//----- nvinfo : EIATTR_KPARAM_INFO
	.align		4
.L_13:
        /*0018*/ 	.byte	0x04, 0x17
        /*001a*/ 	.short	(.L_15 - .L_14)
.L_14:
        /*001c*/ 	.word	0x00000000
        /*0020*/ 	.short	0x0006
        /*0022*/ 	.short	0x0030
        /*0024*/ 	.byte	0x00, 0xf0, 0x11, 0x00


	//----- nvinfo : EIATTR_KPARAM_INFO
	.align		4
.L_15:
        /*0028*/ 	.byte	0x04, 0x17
        /*002a*/ 	.short	(.L_17 - .L_16)
.L_16:
        /*002c*/ 	.word	0x00000000
        /*0030*/ 	.short	0x0005
        /*0032*/ 	.short	0x0028
        /*0034*/ 	.byte	0x00, 0xf4, 0x21, 0x00


	//----- nvinfo : EIATTR_KPARAM_INFO
	.align		4
.L_17:
        /*0038*/ 	.byte	0x04, 0x17
        /*003a*/ 	.short	(.L_19 - .L_18)
.L_18:
        /*003c*/ 	.word	0x00000000
        /*0040*/ 	.short	0x0004
        /*0042*/ 	.short	0x0020
        /*0044*/ 	.byte	0x00, 0xf4, 0x21, 0x00


	//----- nvinfo : EIATTR_KPARAM_INFO
	.align		4
.L_19:
        /*0048*/ 	.byte	0x04, 0x17
        /*004a*/ 	.short	(.L_21 - .L_20)
.L_20:
        /*004c*/ 	.word	0x00000000
        /*0050*/ 	.short	0x0003
        /*0052*/ 	.short	0x0018
        /*0054*/ 	.byte	0x00, 0xf4, 0x21, 0x00


	//----- nvinfo : EIATTR_KPARAM_INFO
	.align		4
.L_21:
        /*0058*/ 	.byte	0x04, 0x17
        /*005a*/ 	.short	(.L_23 - .L_22)
.L_22:
        /*005c*/ 	.word	0x00000000
        /*0060*/ 	.short	0x0002
        /*0062*/ 	.short	0x0010
        /*0064*/ 	.byte	0x00, 0xf4, 0x21, 0x00


	//----- nvinfo : EIATTR_KPARAM_INFO
	.align		4
.L_23:
        /*0068*/ 	.byte	0x04, 0x17
        /*006a*/ 	.short	(.L_25 - .L_24)
.L_24:
        /*006c*/ 	.word	0x00000000
        /*0070*/ 	.short	0x0001
        /*0072*/ 	.short	0x0008
        /*0074*/ 	.byte	0x00, 0xf4, 0x21, 0x00


	//----- nvinfo : EIATTR_KPARAM_INFO
	.align		4
.L_25:
        /*0078*/ 	.byte	0x04, 0x17
        /*007a*/ 	.short	(.L_27 - .L_26)
.L_26:
        /*007c*/ 	.word	0x00000000
        /*0080*/ 	.short	0x0000
        /*0082*/ 	.short	0x0000
        /*0084*/ 	.byte	0x00, 0xf4, 0x21, 0x00


	//----- nvinfo : EIATTR_SPARSE_MMA_MASK
	.align		4
.L_27:
        /*0088*/ 	.byte	0x03, 0x50
        /*008a*/ 	.short	0x0000


	//----- nvinfo : EIATTR_MAXREG_COUNT
	.align		4
        /*008c*/ 	.byte	0x03, 0x1b
        /*008e*/ 	.short	0x00ff


	//----- nvinfo : EIATTR_EXIT_INSTR_OFFSETS
	.align		4
        /*0090*/ 	.byte	0x04, 0x1c
        /*0092*/ 	.short	(.L_29 - .L_28)


	//   ....[0]....
.L_28:
        /*0094*/ 	.word	0x00000600


	//   ....[1]....
        /*0098*/ 	.word	0x000006c0


	//----- nvinfo : EIATTR_REQNTID
	.align		4
.L_29:
        /*009c*/ 	.byte	0x04, 0x10
        /*009e*/ 	.short	(.L_31 - .L_30)
.L_30:
        /*00a0*/ 	.word	0x00000080
        /*00a4*/ 	.word	0x00000001
        /*00a8*/ 	.word	0x00000001


	//----- nvinfo : EIATTR_CBANK_PARAM_SIZE
	.align		4
.L_31:
        /*00ac*/ 	.byte	0x03, 0x19
        /*00ae*/ 	.short	0x0038


	//----- nvinfo : EIATTR_PARAM_CBANK
	.align		4
        /*00b0*/ 	.byte	0x04, 0x0a
        /*00b2*/ 	.short	(.L_33 - .L_32)
	.align		4
.L_32:
        /*00b4*/ 	.word	index@(.nv.constant0.triton_poi_fused__native_batch_norm_legit_no_training_relu_7)
        /*00b8*/ 	.short	0x0210
        /*00ba*/ 	.short	0x0038


	//----- nvinfo : EIATTR_SW_WAR
	.align		4
.L_33:
        /*00bc*/ 	.byte	0x04, 0x36
        /*00be*/ 	.short	(.L_35 - .L_34)
.L_34:
        /*00c0*/ 	.word	0x00000008
.L_35:


//--------------------- .nv.callgraph             --------------------------
	.section	.nv.callgraph,"",@"SHT_CUDA_CALLGRAPH"
	.align	4
	.sectionentsize	8
	.align		4
        /*0000*/ 	.word	0x00000000
	.align		4
        /*0004*/ 	.word	0xffffffff
	.align		4
        /*0008*/ 	.word	0x00000000
	.align		4
        /*000c*/ 	.word	0xfffffffe
	.align		4
        /*0010*/ 	.word	0x00000000
	.align		4
        /*0014*/ 	.word	0xfffffffd
	.align		4
        /*0018*/ 	.word	0x00000000
	.align		4
        /*001c*/ 	.word	0xfffffffc


//--------------------- .nv.constant4             --------------------------
	.section	.nv.constant4,"a",@progbits
	.align	8
	.align		8
.nv.constant4:
        /*0000*/ 	.dword	_$_str
	.align		8
        /*0008*/ 	.dword	_$_str_$_2


//--------------------- .text.triton_poi_fused__native_batch_norm_legit_no_training_relu_7 --------------------------
	.section	.text.triton_poi_fused__native_batch_norm_legit_no_training_relu_7,"ax",@progbits
	.sectionflags	@"SHF_BARRIERS=1"
	.align	128
        .global         triton_poi_fused__native_batch_norm_legit_no_training_relu_7
        .type           triton_poi_fused__native_batch_norm_legit_no_training_relu_7,@function
        .size           triton_poi_fused__native_batch_norm_legit_no_training_relu_7,(.L_x_1 - triton_poi_fused__native_batch_norm_legit_no_training_relu_7)
        .other          triton_poi_fused__native_batch_norm_legit_no_training_relu_7,@"STO_CUDA_ENTRY STV_DEFAULT"
triton_poi_fused__native_batch_norm_legit_no_training_relu_7:
.text.triton_poi_fused__native_batch_norm_legit_no_training_relu_7:
[----:B------:R-:W0:Y:S01]  /*0000*/  LDC R1, c[0x0][0x28] ;  /* 0x00000a00ff017b82 */ /* 0x000e220000000800 */
[----:B------:R-:W1:Y:S07]  /*0010*/  S2R R0, SR_TID.X ;  /* 0x0000000000007919 */ /* 0x000e6e0000002100 */
[----:B------:R-:W2:Y:S01]  /*0020*/  S2UR UR4, SR_CTAID.Y ;  /* 0x00000000000479c3 */ /* 0x000ea20000002600 */
[----:B------:R-:W-:-:S07]  /*0030*/  ULDC.64 UR8, c[0x0][0x208] ;  /* 0x0000820000087ab9 */ /* 0x000fce0000000a00 */
[----:B------:R-:W3:Y:S08]  /*0040*/  LDC.64 R8, c[0x0][0x220] ;  /* 0x00008800ff087b82 */ /* 0x000ef00000000a00 */
[----:B------:R-:W4:Y:S01]  /*0050*/  S2UR UR5, SR_CTAID.X ;  /* 0x00000000000579c3 */ /* 0x000f220000002500 */
[----:B--2---:R-:W-:-:S07]  /*0060*/  USHF.L.U32 UR4, UR4, 0x4, URZ ;  /* 0x0000000404047899 */ /* 0x004fce000800063f */
[----:B------:R-:W2:Y:S01]  /*0070*/  LDC.64 R6, c[0x0][0x210] ;  /* 0x00008400ff067b82 */ /* 0x000ea20000000a00 */
[----:B-1----:R-:W-:-:S07]  /*0080*/  IMAD.SHL.U32 R4, R0, 0x2, RZ ;  /* 0x0000000200047824 */ /* 0x002fce00078e00ff */
[----:B------:R-:W1:Y:S01]  /*0090*/  LDC.64 R16, c[0x0][0x218] ;  /* 0x00008600ff107b82 */ /* 0x000e620000000a00 */
[----:B------:R-:W-:-:S04]  /*00a0*/  LOP3.LUT R4, R4, 0xe, RZ, 0xc0, !PT ;  /* 0x0000000e04047812 */ /* 0x000fc800078ec0ff */
[----:B------:R-:W-:-:S03]  /*00b0*/  LOP3.LUT R12, R4, UR4, RZ, 0xfc, !PT ;  /* 0x00000004040c7c12 */ /* 0x000fc6000f8efcff */
[----:B------:R-:W5:Y:S01]  /*00c0*/  LDC.64 R14, c[0x0][0x228] ;  /* 0x00008a00ff0e7b82 */ /* 0x000f620000000a00 */
[C---:B------:R-:W-:Y:S01]  /*00d0*/  ISETP.GE.AND P1, PT, R12.reuse, 0x500, PT ;  /* 0x000005000c00780c */ /* 0x040fe20003f26270 */
[----:B------:R-:W-:-:S05]  /*00e0*/  IMAD.HI R2, R12, 0x66666667, RZ ;  /* 0x666666670c027827 */ /* 0x000fca00078e02ff */
[----:B------:R-:W-:-:S04]  /*00f0*/  SHF.R.U32.HI R3, RZ, 0x1f, R2 ;  /* 0x0000001fff037819 */ /* 0x000fc80000011602 */
[----:B------:R-:W-:Y:S02]  /*0100*/  LEA.HI.SX32 R19, R2, R3, 0x19 ;  /* 0x0000000302137211 */ /* 0x000fe400078fcaff */
[----:B------:R-:W-:-:S03]  /*0110*/  CS2R R2, SRZ ;  /* 0x0000000000027805 */ /* 0x000fc6000001ff00 */
[----:B------:R-:W-:-:S04]  /*0120*/  IMAD R13, R19, -0x140, R12 ;  /* 0xfffffec0130d7824 */ /* 0x000fc800078e020c */
[----:B---3--:R-:W-:-:S05]  /*0130*/  IMAD.WIDE R8, R13, 0x4, R8 ;  /* 0x000000040d087825 */ /* 0x008fca00078e0208 */
[----:B------:R3:W5:Y:S01]  /*0140*/  @!P1 LDG.E.EL.64 R2, desc[UR8][R8.64] ;  /* 0x0000000808029981 */ /* 0x000762000c2e1b00 */
[----:B------:R-:W-:Y:S01]  /*0150*/  SHF.R.U32.HI R5, RZ, 0x3, R0 ;  /* 0x00000003ff057819 */ /* 0x000fe20000011600 */
[----:B----4-:R-:W-:Y:S01]  /*0160*/  USHF.L.U32 UR5, UR5, 0x4, URZ ;  /* 0x0000000405057899 */ /* 0x010fe2000800063f */
[----:B-1----:R-:W-:Y:S02]  /*0170*/  IMAD.WIDE R16, R13, 0x4, R16 ;  /* 0x000000040d107825 */ /* 0x002fe400078e0210 */
[----:B------:R-:W-:-:S04]  /*0180*/  SGXT.U32 R5, R5, 0x4 ;  /* 0x000000040505781a */ /* 0x000fc80000000000 */
[----:B------:R-:W-:Y:S02]  /*0190*/  LOP3.LUT R10, R5, UR5, RZ, 0xfc, !PT ;  /* 0x00000005050a7c12 */ /* 0x000fe4000f8efcff */
[----:B---3--:R-:W-:Y:S02]  /*01a0*/  CS2R R8, SRZ ;  /* 0x0000000000087805 */ /* 0x008fe4000001ff00 */
[C---:B------:R-:W-:Y:S01]  /*01b0*/  ISETP.GE.AND P0, PT, R10.reuse, 0x10, PT ;  /* 0x000000100a00780c */ /* 0x040fe20003f06270 */
[----:B------:R-:W-:Y:S02]  /*01c0*/  IMAD R18, R10, 0x140, R13 ;  /* 0x000001400a127824 */ /* 0x000fe400078e020d */
[----:B------:R-:W1:Y:S01]  /*01d0*/  LDC.64 R10, c[0x0][0x230] ;  /* 0x00008c00ff0a7b82 */ /* 0x000e620000000a00 */
[----:B------:R-:W-:Y:S01]  /*01e0*/  ISETP.LT.AND P0, PT, R12, 0x500, !P0 ;  /* 0x000005000c00780c */ /* 0x000fe20004701270 */
[----:B------:R-:W-:Y:S01]  /*01f0*/  IMAD R19, R19, 0x1400, R18 ;  /* 0x0000140013137824 */ /* 0x000fe200078e0212 */
[----:B------:R-:W3:Y:S03]  /*0200*/  @!P1 LDG.E.EL.64 R8, desc[UR8][R16.64] ;  /* 0x0000000810089981 */ /* 0x000ee6000c2e1b00 */
[----:B--2---:R-:W-:Y:S01]  /*0210*/  IMAD.WIDE R18, R19, 0x4, R6 ;  /* 0x0000000413127825 */ /* 0x004fe200078e0206 */
[----:B------:R-:W-:-:S03]  /*0220*/  CS2R R6, SRZ ;  /* 0x0000000000067805 */ /* 0x000fc6000001ff00 */
[----:B-----5:R-:W-:-:S04]  /*0230*/  IMAD.WIDE R14, R13, 0x4, R14 ;  /* 0x000000040d0e7825 */ /* 0x020fc800078e020e */
[----:B------:R-:W3:Y:S01]  /*0240*/  @P0 LDG.E.EL.64 R6, desc[UR8][R18.64] ;  /* 0x0000000812060981 */ /* 0x000ee2000c2e1b00 */
[----:B-1----:R-:W-:Y:S01]  /*0250*/  IMAD.WIDE R20, R13, 0x4, R10 ;  /* 0x000000040d147825 */ /* 0x002fe200078e020a */
[----:B------:R-:W-:Y:S02]  /*0260*/  CS2R R12, SRZ ;  /* 0x00000000000c7805 */ /* 0x000fe4000001ff00 */
[----:B------:R-:W-:-:S04]  /*0270*/  CS2R R10, SRZ ;  /* 0x00000000000a7805 */ /* 0x000fc8000001ff00 */
[----:B------:R1:W2:Y:S04]  /*0280*/  @!P1 LDG.E.EL.64 R12, desc[UR8][R14.64] ;  /* 0x000000080e0c9981 */ /* 0x0002a8000c2e1b00 */
[----:B------:R-:W2:Y:S01]  /*0290*/  @!P1 LDG.E.EL.64 R10, desc[UR8][R20.64] ;  /* 0x00000008140a9981 */ /* 0x000ea2000c2e1b00 */
[----:B------:R-:W4:Y:S01]  /*02a0*/  S2UR UR7, SR_CgaCtaId ;  /* 0x00000000000779c3 */ /* 0x000f220000008800 */
[----:B-1----:R-:W-:Y:S01]  /*02b0*/  IMAD.MOV.U32 R15, RZ, RZ, 0x3e800000 ;  /* 0x3e800000ff0f7424 */ /* 0x002fe200078e00ff */
[----:B------:R-:W-:Y:S02]  /*02c0*/  UMOV UR6, 0x400 ;  /* 0x0000040000067882 */ /* 0x000fe40000000000 */
[----:B0---4-:R-:W-:Y:S01]  /*02d0*/  UPRMT UR6, UR7, 0x654, UR6 ;  /* 0x0000065407067896 */ /* 0x011fe20008000006 */
[----:B------:R-:W-:Y:S01]  /*02e0*/  LOP3.LUT R4, R4, UR5, RZ, 0xfc, !PT ;  /* 0x0000000504047c12 */ /* 0x000fe2000f8efcff */
[----:B------:R-:W-:Y:S01]  /*02f0*/  FADD R2, R2, 0.0010000000474974513054 ;  /* 0x3a83126f02027421 */ /* 0x000fe20000000000 */
[----:B------:R-:W-:-:S03]  /*0300*/  FADD R3, R3, 0.0010000000474974513054 ;  /* 0x3a83126f03037421 */ /* 0x000fc60000000000 */
[----:B------:R-:W0:Y:S08]  /*0310*/  MUFU.SQRT R18, R2 ;  /* 0x0000000200127308 */ /* 0x000e300000002000 */
[----:B------:R-:W1:Y:S01]  /*0320*/  MUFU.SQRT R16, R3 ;  /* 0x0000000300107308 */ /* 0x000e620000002000 */
[C---:B0-----:R-:W-:Y:S02]  /*0330*/  FSETP.GT.AND P0, PT, R18.reuse, 8.50705917302346158658e+37, PT ;  /* 0x7e8000001200780b */ /* 0x041fe40003f04000 */
[----:B------:R-:W-:-:S02]  /*0340*/  FSETP.GEU.AND P2, PT, R18, 1.175494350822287508e-38, PT ;  /* 0x008000001200780b */ /* 0x000fc40003f4e000 */
[C---:B-1----:R-:W-:Y:S02]  /*0350*/  FSETP.GT.AND P1, PT, R16.reuse, 8.50705917302346158658e+37, PT ;  /* 0x7e8000001000780b */ /* 0x042fe40003f24000 */
[----:B------:R-:W-:-:S07]  /*0360*/  FSETP.GEU.AND P3, PT, R16, 1.175494350822287508e-38, PT ;  /* 0x008000001000780b */ /* 0x000fce0003f6e000 */
[----:B------:R-:W-:-:S04]  /*0370*/  @P0 FMUL R18, R18, 0.25 ;  /* 0x3e80000012120820 */ /* 0x000fc80000400000 */
[----:B------:R-:W-:Y:S01]  /*0380*/  @!P2 FMUL R18, R18, 16777216 ;  /* 0x4b8000001212a820 */ /* 0x000fe20000400000 */
[----:B------:R-:W-:-:S04]  /*0390*/  @P1 FMUL R16, R16, 0.25 ;  /* 0x3e80000010101820 */ /* 0x000fc80000400000 */
[----:B------:R-:W-:Y:S01]  /*03a0*/  @!P3 FMUL R16, R16, 16777216 ;  /* 0x4b8000001010b820 */ /* 0x000fe20000400000 */
[----:B------:R-:W0:Y:S01]  /*03b0*/  MUFU.RCP R18, R18 ;  /* 0x0000001200127308 */ /* 0x000e220000001000 */
[----:B------:R-:W-:-:S07]  /*03c0*/  FSEL R3, R15, 1, P0 ;  /* 0x3f8000000f037808 */ /* 0x000fce0000000000 */
[----:B------:R-:W1:Y:S01]  /*03d0*/  MUFU.RCP R16, R16 ;  /* 0x0000001000107308 */ /* 0x000e620000001000 */
[----:B------:R-:W-:Y:S01]  /*03e0*/  FSEL R15, R15, 1, P1 ;  /* 0x3f8000000f0f7808 */ /* 0x000fe20000800000 */
[----:B------:R-:W-:Y:S01]  /*03f0*/  @!P2 FMUL R3, R3, 16777216 ;  /* 0x4b8000000303a820 */ /* 0x000fe20000400000 */
[----:B------:R-:W-:-:S03]  /*0400*/  IMAD.SHL.U32 R2, R0, 0x20, RZ ;  /* 0x0000002000027824 */ /* 0x000fc600078e00ff */
[----:B------:R-:W-:Y:S01]  /*0410*/  @!P3 FMUL R15, R15, 16777216 ;  /* 0x4b8000000f0fb820 */ /* 0x000fe20000400000 */
[----:B---3--:R-:W-:Y:S01]  /*0420*/  FADD R6, -R8, R6 ;  /* 0x0000000608067221 */ /* 0x008fe20000000100 */
[----:B0-----:R-:W-:Y:S01]  /*0430*/  FMUL R3, R18, R3 ;  /* 0x0000000312037220 */ /* 0x001fe20000400000 */
[----:B------:R-:W-:Y:S01]  /*0440*/  FADD R7, -R9, R7 ;  /* 0x0000000709077221 */ /* 0x000fe20000000100 */
[----:B------:R-:W-:Y:S02]  /*0450*/  LOP3.LUT R2, R2, 0xe0, RZ, 0xc0, !PT ;  /* 0x000000e002027812 */ /* 0x000fe400078ec0ff */
[----:B------:R-:W-:Y:S01]  /*0460*/  FMUL R3, R6, R3 ;  /* 0x0000000306037220 */ /* 0x000fe20000400000 */
[----:B-1----:R-:W-:-:S03]  /*0470*/  FMUL R16, R16, R15 ;  /* 0x0000000f10107220 */ /* 0x002fc60000400000 */
[----:B--2---:R-:W-:Y:S01]  /*0480*/  FFMA R3, R3, R12, R10 ;  /* 0x0000000c03037223 */ /* 0x004fe2000000000a */
[----:B------:R-:W-:Y:S01]  /*0490*/  FMUL R16, R7, R16 ;  /* 0x0000001007107220 */ /* 0x000fe20000400000 */
[----:B------:R-:W-:-:S03]  /*04a0*/  LOP3.LUT R14, R2, 0x10, RZ, 0xfc, !PT ;  /* 0x00000010020e7812 */ /* 0x000fc600078efcff */
[----:B------:R-:W-:Y:S01]  /*04b0*/  FFMA R11, R16, R13, R11 ;  /* 0x0000000d100b7223 */ /* 0x000fe2000000000b */
[C---:B------:R-:W-:Y:S02]  /*04c0*/  LOP3.LUT R8, R2.reuse, R5, RZ, 0xfc, !PT ;  /* 0x0000000502087212 */ /* 0x040fe400078efcff */
[----:B------:R-:W-:Y:S02]  /*04d0*/  LEA.HI R9, R2, UR6, RZ, 0x1e ;  /* 0x0000000602097c11 */ /* 0x000fe4000f8ff0ff */
[----:B------:R-:W-:Y:S02]  /*04e0*/  LEA.HI R15, R14, UR6, RZ, 0x1e ;  /* 0x000000060e0f7c11 */ /* 0x000fe4000f8ff0ff */
[----:B------:R-:W-:Y:S02]  /*04f0*/  FSETP.GEU.AND P1, PT, R3, RZ, PT ;  /* 0x000000ff0300720b */ /* 0x000fe40003f2e000 */
[----:B------:R-:W-:Y:S01]  /*0500*/  FSETP.GEU.AND P2, PT, R11, RZ, PT ;  /* 0x000000ff0b00720b */ /* 0x000fe20003f4e000 */
[C---:B------:R-:W-:Y:S01]  /*0510*/  IMAD R2, R8.reuse, 0x4, R9 ;  /* 0x0000000408027824 */ /* 0x040fe200078e0209 */
[----:B------:R-:W-:Y:S01]  /*0520*/  FSEL R3, R3, RZ, P1 ;  /* 0x000000ff03037208 */ /* 0x000fe20000800000 */
[----:B------:R-:W-:Y:S01]  /*0530*/  IMAD R8, R8, 0x4, R15 ;  /* 0x0000000408087824 */ /* 0x000fe200078e020f */
[----:B------:R-:W-:-:S03]  /*0540*/  FSEL R11, R11, RZ, P2 ;  /* 0x000000ff0b0b7208 */ /* 0x000fc60001000000 */
[----:B------:R0:W-:Y:S04]  /*0550*/  STS [R2], R3 ;  /* 0x0000000302007388 */ /* 0x0001e80000000800 */
[----:B------:R0:W-:Y:S01]  /*0560*/  STS [R8+0x40], R11 ;  /* 0x0000400b08007388 */ /* 0x0001e20000000800 */
[----:B------:R-:W-:Y:S01]  /*0570*/  LOP3.LUT R5, R5, UR4, RZ, 0xfc, !PT ;  /* 0x0000000405057c12 */ /* 0x000fe2000f8efcff */
[----:B------:R-:W-:Y:S01]  /*0580*/  BAR.SYNC.DEFER_BLOCKING 0x0 ;  /* 0x0000000000007b1d */ /* 0x000fe20000010000 */
[----:B------:R-:W-:Y:S02]  /*0590*/  ISETP.GE.AND P0, PT, R4, 0x10, PT ;  /* 0x000000100400780c */ /* 0x000fe40003f06270 */
[----:B------:R-:W-:Y:S02]  /*05a0*/  SHF.R.U32.HI R6, RZ, 0x1, R0 ;  /* 0x00000001ff067819 */ /* 0x000fe40000011600 */
[----:B------:R-:W-:Y:S01]  /*05b0*/  ISETP.LT.AND P0, PT, R5, 0x500, !P0 ;  /* 0x000005000500780c */ /* 0x000fe20004701270 */
[----:B------:R-:W-:Y:S01]  /*05c0*/  IMAD.SHL.U32 R0, R0, 0x8, RZ ;  /* 0x0000000800007824 */ /* 0x000fe200078e00ff */
[----:B------:R-:W-:-:S04]  /*05d0*/  LOP3.LUT R6, R6, 0x3c, RZ, 0xc0, !PT ;  /* 0x0000003c06067812 */ /* 0x000fc800078ec0ff */
[----:B------:R-:W-:-:S04]  /*05e0*/  LOP3.LUT R7, R0, 0x3f8, RZ, 0xc0, !PT ;  /* 0x000003f800077812 */ /* 0x000fc800078ec0ff */
[----:B------:R-:W-:-:S03]  /*05f0*/  IADD3 R6, R7, UR6, R6 ;  /* 0x0000000607067c10 */ /* 0x000fc6000fffe006 */
[----:B0-----:R-:W-:Y:S05]  /*0600*/  @!P0 EXIT ;  /* 0x000000000000894d */ /* 0x001fea0003800000 */
[----:B------:R-:W-:Y:S01]  /*0610*/  LDS R8, [R6] ;  /* 0x0000000006087984 */ /* 0x000fe20000000800 */
[----:B------:R-:W-:Y:S01]  /*0620*/  IMAD.HI R0, R5, 0x66666667, RZ ;  /* 0x6666666705007827 */ /* 0x000fe200078e02ff */
[----:B------:R-:W0:Y:S02]  /*0630*/  LDC.64 R2, c[0x0][0x238] ;  /* 0x00008e00ff027b82 */ /* 0x000e240000000a00 */
[----:B------:R-:W1:Y:S02]  /*0640*/  LDS R9, [R6+0x4] ;  /* 0x0000040006097984 */ /* 0x000e640000000800 */
[----:B------:R-:W-:-:S04]  /*0650*/  SHF.R.U32.HI R7, RZ, 0x1f, R0 ;  /* 0x0000001fff077819 */ /* 0x000fc80000011600 */
[----:B------:R-:W-:-:S05]  /*0660*/  LEA.HI.SX32 R0, R0, R7, 0x19 ;  /* 0x0000000700007211 */ /* 0x000fca00078fcaff */
[----:B------:R-:W-:-:S04]  /*0670*/  IMAD R5, R0, -0x140, R5 ;  /* 0xfffffec000057824 */ /* 0x000fc800078e0205 */
[----:B------:R-:W-:-:S04]  /*0680*/  IMAD R5, R5, 0x10, R4 ;  /* 0x0000001005057824 */ /* 0x000fc800078e0204 */
[----:B------:R-:W-:-:S04]  /*0690*/  IMAD R5, R0, 0x8000, R5 ;  /* 0x0000800000057824 */ /* 0x000fc800078e0205 */
[----:B0-----:R-:W-:-:S05]  /*06a0*/  IMAD.WIDE R2, R5, 0x4, R2 ;  /* 0x0000000405027825 */ /* 0x001fca00078e0202 */
[----:B-1----:R-:W-:Y:S01]  /*06b0*/  STG.E.64 desc[UR8][R2.64], R8 ;  /* 0x0000000802007986 */ /* 0x002fe2000c101b08 */
[----:B------:R-:W-:Y:S05]  /*06c0*/  EXIT ;  /* 0x000000000000794d */ /* 0x000fea0003800000 */
.L_x_0:
[----:B------:R-:W-:-:S00]  /*06d0*/  BRA `(.L_x_0) ;  /* 0xfffffffc00fc7947 */ /* 0x000fc0000383ffff */
[----:B------:R-:W-:-:S00]  /*06e0*/  NOP ;  /* 0x0000000000007918 */ /* 0x000fc00000000000 */
        /* <DEDUP_REMOVED lines=9> */
.L_x_1:


//--------------------- .nv.global.init           --------------------------
	.section	.nv.global.init,"aw",@progbits
.nv.global.init:
	.type		_$_str,@object
	.size		_$_str,(_$_str_$_2 - _$_str)
_$_str:
        /*0000*/ 	.byte	0x5f, 0x5f, 0x43, 0x55, 0x44, 0x41, 0x5f, 0x46, 0x54, 0x5a, 0x00
	.type		_$_str_$_2,@object
	.size		_$_str_$_2,(.L_1 - _$_str_$_2)
_$_str_$_2:
        /*000b*/ 	.byte	0x5f, 0x5f, 0x43, 0x55, 0x44, 0x41, 0x5f, 0x50, 0x52, 0x45, 0x43, 0x5f, 0x53, 0x51, 0x52, 0x54
        /*001b*/ 	.byte	0x00
.L_1:


//--------------------- .nv.shared.triton_poi_fused__native_batch_norm_legit_no_training_relu_7 --------------------------
	.section	.nv.shared.triton_poi_fused__native_batch_norm_legit_no_training_relu_7,"aw",@nobits
	.sectionflags	@""
	.align	16
	.zero		1024


//--------------------- .nv.constant0.triton_poi_fused__native_batch_norm_legit_no_training_relu_7 --------------------------
	.section	.nv.constant0.triton_poi_fused__native_batch_norm_legit_no_training_relu_7,"a",@progbits
	.sectionflags	@""
	.align	4
.nv.constant0.triton_poi_fused__native_batch_norm_legit_no_training_relu_7:
	.zero		584
